	.headerflags	@"EF_CUDA_TEXMODE_UNIFIED EF_CUDA_64BIT_ADDRESS EF_CUDA_ACCELERATORS EF_CUDA_SM90 EF_CUDA_VIRTUAL_SM(EF_CUDA_SM90)"
	.elftype	@"ET_EXEC"


//--------------------- .nv.info                  --------------------------
	.section	.nv.info,"",@"SHT_CUDA_INFO"
	.align	4


	//----- nvinfo : EIATTR_REGCOUNT
	.align		4
        /*0000*/ 	.byte	0x04, 0x2f
        /*0002*/ 	.short	(.L_1 - .L_0)
	.align		4
.L_0:
        /*0004*/ 	.word	index@(triton_poi_fused__unsafe_index_add_convolution_mul_sigmoid_sub_59)
        /*0008*/ 	.word	0x00000020


	//----- nvinfo : EIATTR_MIN_STACK_SIZE
	.align		4
.L_1:
        /*000c*/ 	.byte	0x04, 0x12
        /*000e*/ 	.short	(.L_3 - .L_2)
	.align		4
.L_2:
        /*0010*/ 	.word	index@(triton_poi_fused__unsafe_index_add_convolution_mul_sigmoid_sub_59)
        /*0014*/ 	.word	0x00000000


	//----- nvinfo : EIATTR_FRAME_SIZE
	.align		4
.L_3:
        /*0018*/ 	.byte	0x04, 0x11
        /*001a*/ 	.short	(.L_5 - .L_4)
	.align		4
.L_4:
        /*001c*/ 	.word	index@(triton_poi_fused__unsafe_index_add_convolution_mul_sigmoid_sub_59)
        /*0020*/ 	.word	0x00000000


	//----- nvinfo : EIATTR_MIN_STACK_SIZE
	.align		4
.L_5:
        /*0024*/ 	.byte	0x04, 0x12
        /*0026*/ 	.short	(.L_7 - .L_6)
	.align		4
.L_6:
        /*0028*/ 	.word	index@(triton_poi_fused__unsafe_index_add_convolution_mul_sigmoid_sub_59)
        /*002c*/ 	.word	0x00000000
.L_7:


//--------------------- .nv.info.triton_poi_fused__unsafe_index_add_convolution_mul_sigmoid_sub_59 --------------------------
	.section	.nv.info.triton_poi_fused__unsafe_index_add_convolution_mul_sigmoid_sub_59,"",@"SHT_CUDA_INFO"
	.sectionflags	@""
	.align	4


	//----- nvinfo : EIATTR_CUDA_API_VERSION
	.align		4
        /*0000*/ 	.byte	0x04, 0x37
        /*0002*/ 	.short	(.L_9 - .L_8)
.L_8:
        /*0004*/ 	.word	0x0000007c


	//----- nvinfo : EIATTR_KPARAM_INFO
	.align		4
.L_9:
        /*0008*/ 	.byte	0x04, 0x17
        /*000a*/ 	.short	(.L_11 - .L_10)
.L_10:
        /*000c*/ 	.word	0x00000000
        /*0010*/ 	.short	0x0009
        /*0012*/ 	.short	0x0048
        /*0014*/ 	.byte	0x00, 0xf0, 0x11, 0x00


	//----- nvinfo : EIATTR_KPARAM_INFO
	.align		4
.L_11:
        /*0018*/ 	.byte	0x04, 0x17
        /*001a*/ 	.short	(.L_13 - .L_12)
.L_12:
        /*001c*/ 	.word	0x00000000
        /*0020*/ 	.short	0x0008
        /*0022*/ 	.short	0x0040
        /*0024*/ 	.byte	0x00, 0xf4, 0x21, 0x00


	//----- nvinfo : EIATTR_KPARAM_INFO
	.align		4
.L_13:
        /*0028*/ 	.byte	0x04, 0x17
        /*002a*/ 	.short	(.L_15 - .L_14)
.L_14:
        /*002c*/ 	.word	0x00000000
        /*0030*/ 	.short	0x0007
        /*0032*/ 	.short	0x0038
        /*0034*/ 	.byte	0x00, 0xf4, 0x21, 0x00


	//----- nvinfo : EIATTR_KPARAM_INFO
	.align		4
.L_15:
        /*0038*/ 	.byte	0x04, 0x17
        /*003a*/ 	.short	(.L_17 - .L_16)
.L_16:
        /*003c*/ 	.word	0x00000000
        /*0040*/ 	.short	0x0006
        /*0042*/ 	.short	0x0030
        /*0044*/ 	.byte	0x00, 0xf4, 0x21, 0x00


	//----- nvinfo : EIATTR_KPARAM_INFO
	.align		4
.L_17:
        /*0048*/ 	.byte	0x04, 0x17
        /*004a*/ 	.short	(.L_19 - .L_18)
.L_18:
        /*004c*/ 	.word	0x00000000
        /*0050*/ 	.short	0x0005
        /*0052*/ 	.short	0x0028
        /*0054*/ 	.byte	0x00, 0xf4, 0x21, 0x00


	//----- nvinfo : EIATTR_KPARAM_INFO
	.align		4
.L_19:
        /*0058*/ 	.byte	0x04, 0x17
        /*005a*/ 	.short	(.L_21 - .L_20)
.L_20:
        /*005c*/ 	.word	0x00000000
        /*0060*/ 	.short	0x0004
        /*0062*/ 	.short	0x0020
        /*0064*/ 	.byte	0x00, 0xf4, 0x21, 0x00


	//----- nvinfo : EIATTR_KPARAM_INFO
	.align		4
.L_21:
        /*0068*/ 	.byte	0x04, 0x17
        /*006a*/ 	.short	(.L_23 - .L_22)
.L_22:
        /*006c*/ 	.word	0x00000000
        /*0070*/ 	.short	0x0003
        /*0072*/ 	.short	0x0018
        /*0074*/ 	.byte	0x00, 0xf4, 0x21, 0x00


	//----- nvinfo : EIATTR_KPARAM_INFO
	.align		4
.L_23:
        /*0078*/ 	.byte	0x04, 0x17
        /*007a*/ 	.short	(.L_25 - .L_24)
.L_24:
        /*007c*/ 	.word	0x00000000
        /*0080*/ 	.short	0x0002
        /*0082*/ 	.short	0x0010
        /*0084*/ 	.byte	0x00, 0xf4, 0x21, 0x00


	//----- nvinfo : EIATTR_KPARAM_INFO
	.align		4
.L_25:
        /*0088*/ 	.byte	0x04, 0x17
        /*008a*/ 	.short	(.L_27 - .L_26)
.L_26:
        /*008c*/ 	.word	0x00000000
        /*0090*/ 	.short	0x0001
        /*0092*/ 	.short	0x0008
        /*0094*/ 	.byte	0x00, 0xf4, 0x21, 0x00


	//----- nvinfo : EIATTR_KPARAM_INFO
	.align		4
.L_27:
        /*0098*/ 	.byte	0x04, 0x17
        /*009a*/ 	.short	(.L_29 - .L_28)
.L_28:
        /*009c*/ 	.word	0x00000000
        /*00a0*/ 	.short	0x0000
        /*00a2*/ 	.short	0x0000
        /*00a4*/ 	.byte	0x00, 0xf4, 0x21, 0x00


	//----- nvinfo : EIATTR_SPARSE_MMA_MASK
	.align		4
.L_29:
        /*00a8*/ 	.byte	0x03, 0x50
        /*00aa*/ 	.short	0x0000


	//----- nvinfo : EIATTR_MAXREG_COUNT
	.align		4
        /*00ac*/ 	.byte	0x03, 0x1b
        /*00ae*/ 	.short	0x00ff


	//----- nvinfo : EIATTR_EXIT_INSTR_OFFSETS
	.align		4
        /*00b0*/ 	.byte	0x04, 0x1c
        /*00b2*/ 	.short	(.L_31 - .L_30)


	//   ....[0]....
.L_30:
        /*00b4*/ 	.word	0x000009d0


	//----- nvinfo : EIATTR_REQNTID
	.align		4
.L_31:
        /*00b8*/ 	.byte	0x04, 0x10
        /*00ba*/ 	.short	(.L_33 - .L_32)
.L_32:
        /*00bc*/ 	.word	0x00000080
        /*00c0*/ 	.word	0x00000001
        /*00c4*/ 	.word	0x00000001


	//----- nvinfo : EIATTR_CBANK_PARAM_SIZE
	.align		4
.L_33:
        /*00c8*/ 	.byte	0x03, 0x19
        /*00ca*/ 	.short	0x004c


	//----- nvinfo : EIATTR_PARAM_CBANK
	.align		4
        /*00cc*/ 	.byte	0x04, 0x0a
        /*00ce*/ 	.short	(.L_35 - .L_34)
	.align		4
.L_34:
        /*00d0*/ 	.word	index@(.nv.constant0.triton_poi_fused__unsafe_index_add_convolution_mul_sigmoid_sub_59)
        /*00d4*/ 	.short	0x0210
        /*00d6*/ 	.short	0x004c


	//----- nvinfo : EIATTR_SW_WAR
	.align		4
.L_35:
        /*00d8*/ 	.byte	0x04, 0x36
        /*00da*/ 	.short	(.L_37 - .L_36)
.L_36:
        /*00dc*/ 	.word	0x00000008
.L_37:


//--------------------- .nv.callgraph             --------------------------
	.section	.nv.callgraph,"",@"SHT_CUDA_CALLGRAPH"
	.align	4
	.sectionentsize	8
	.align		4
        /*0000*/ 	.word	0x00000000
	.align		4
        /*0004*/ 	.word	0xffffffff
	.align		4
        /*0008*/ 	.word	0x00000000
	.align		4
        /*000c*/ 	.word	0xfffffffe
	.align		4
        /*0010*/ 	.word	0x00000000
	.align		4
        /*0014*/ 	.word	0xfffffffd
	.align		4
        /*0018*/ 	.word	0x00000000
	.align		4
        /*001c*/ 	.word	0xfffffffc


//--------------------- .text.triton_poi_fused__unsafe_index_add_convolution_mul_sigmoid_sub_59 --------------------------
	.section	.text.triton_poi_fused__unsafe_index_add_convolution_mul_sigmoid_sub_59,"ax",@progbits
	.align	128
        .global         triton_poi_fused__unsafe_index_add_convolution_mul_sigmoid_sub_59
        .type           triton_poi_fused__unsafe_index_add_convolution_mul_sigmoid_sub_59,@function
        .size           triton_poi_fused__unsafe_index_add_convolution_mul_sigmoid_sub_59,(.L_x_1 - triton_poi_fused__unsafe_index_add_convolution_mul_sigmoid_sub_59)
        .other          triton_poi_fused__unsafe_index_add_convolution_mul_sigmoid_sub_59,@"STO_CUDA_ENTRY STV_DEFAULT"
triton_poi_fused__unsafe_index_add_convolution_mul_sigmoid_sub_59:
.text.triton_poi_fused__unsafe_index_add_convolution_mul_sigmoid_sub_59:
[----:B------:R-:W-:Y:S01]  /*0000*/  LDC R1, c[0x0][0x28] ;  /* 0x00000a00ff017b82 */ /* 0x000fe20000000800 */
[----:B------:R-:W1:Y:S07]  /*0010*/  S2R R0, SR_TID.X ;  /* 0x0000000000007919 */ /* 0x000e6e0000002100 */
[----:B------:R-:W2:Y:S01]  /*0020*/  LDC.64 R16, c[0x0][0x218] ;  /* 0x00008600ff107b82 */ /* 0x000ea20000000a00 */
[----:B------:R-:W-:Y:S01]  /*0030*/  ULDC.64 UR4, c[0x0][0x208] ;  /* 0x0000820000047ab9 */ /* 0x000fe20000000a00 */
[----:B------:R-:W-:Y:S01]  /*0040*/  ULDC.64 UR6, c[0x0][0x228] ;  /* 0x00008a0000067ab9 */ /* 0x000fe20000000a00 */
[----:B------:R-:W3:Y:S05]  /*0050*/  S2R R3, SR_CTAID.X ;  /* 0x0000000000037919 */ /* 0x000eea0000002500 */
[----:B------:R-:W4:Y:S08]  /*0060*/  LDC.64 R12, c[0x0][0x220] ;  /* 0x00008800ff0c7b82 */ /* 0x000f300000000a00 */
[----:B------:R-:W5:Y:S01]  /*0070*/  LDC.64 R8, c[0x0][0x238] ;  /* 0x00008e00ff087b82 */ /* 0x000f620000000a00 */
[----:B-1----:R-:W-:-:S05]  /*0080*/  IMAD.SHL.U32 R0, R0, 0x2, RZ ;  /* 0x0000000200007824 */ /* 0x002fca00078e00ff */
[----:B------:R-:W-:-:S05]  /*0090*/  LOP3.LUT R0, R0, 0xfe, RZ, 0xc0, !PT ;  /* 0x000000fe00007812 */ /* 0x000fca00078ec0ff */
[----:B---3--:R-:W-:-:S05]  /*00a0*/  IMAD R0, R3, 0x100, R0 ;  /* 0x0000010003007824 */ /* 0x008fca00078e0200 */
[----:B------:R-:W-:-:S04]  /*00b0*/  SHF.R.S32.HI R5, RZ, 0x1f, R0 ;  /* 0x0000001fff057819 */ /* 0x000fc80000011400 */
[----:B------:R-:W-:-:S04]  /*00c0*/  LEA.HI R6, R5, R0, RZ, 0x6 ;  /* 0x0000000005067211 */ /* 0x000fc800078f30ff */
[----:B------:R-:W-:-:S04]  /*00d0*/  SHF.R.S32.HI R2, RZ, 0x6, R6 ;  /* 0x00000006ff027819 */ /* 0x000fc80000011406 */
[----:B------:R-:W-:-:S04]  /*00e0*/  LEA.HI R4, R2, R2, RZ, 0x6 ;  /* 0x0000000202047211 */ /* 0x000fc800078f30ff */
[----:B------:R-:W-:Y:S02]  /*00f0*/  LOP3.LUT R7, R4, 0xffffffc0, RZ, 0xc0, !PT ;  /* 0xffffffc004077812 */ /* 0x000fe400078ec0ff */
[----:B------:R-:W1:Y:S02]  /*0100*/  LDC.64 R4, c[0x0][0x248] ;  /* 0x00009200ff047b82 */ /* 0x000e640000000a00 */
[----:B------:R-:W-:Y:S02]  /*0110*/  IADD3 R2, R2, -R7, RZ ;  /* 0x8000000702027210 */ /* 0x000fe40007ffe0ff */
[----:B------:R-:W-:-:S03]  /*0120*/  LOP3.LUT R7, R6, 0xffffffc0, RZ, 0xc0, !PT ;  /* 0xffffffc006077812 */ /* 0x000fc600078ec0ff */
[----:B--2---:R-:W-:-:S06]  /*0130*/  IMAD.WIDE R16, R2, 0x8, R16 ;  /* 0x0000000802107825 */ /* 0x004fcc00078e0210 */
[----:B------:R-:W2:Y:S01]  /*0140*/  LDG.E.EL.64 R16, desc[UR4][R16.64] ;  /* 0x0000000410107981 */ /* 0x000ea2000c2e1b00 */
[----:B------:R-:W-:-:S04]  /*0150*/  IMAD.IADD R6, R0, 0x1, -R7 ;  /* 0x0000000100067824 */ /* 0x000fc800078e0a07 */
[----:B----4-:R-:W-:-:S04]  /*0160*/  IMAD.WIDE R12, R6, 0x8, R12 ;  /* 0x00000008060c7825 */ /* 0x010fc800078e020c */
[----:B-1----:R-:W-:Y:S02]  /*0170*/  IMAD.WIDE R4, R2, 0x8, R4 ;  /* 0x0000000802047825 */ /* 0x002fe400078e0204 */
[----:B------:R-:W3:Y:S04]  /*0180*/  LDG.E.EL.128 R12, desc[UR4][R12.64] ;  /* 0x000000040c0c7981 */ /* 0x000ee8000c2e1d00 */
[----:B------:R-:W4:Y:S01]  /*0190*/  LDG.E.EL.64 R4, desc[UR4][R4.64] ;  /* 0x0000000404047981 */ /* 0x000f22000c2e1b00 */
[----:B-----5:R-:W-:-:S06]  /*01a0*/  IMAD.WIDE R8, R6, 0x8, R8 ;  /* 0x0000000806087825 */ /* 0x020fcc00078e0208 */
[----:B------:R-:W5:Y:S01]  /*01b0*/  LDG.E.EL.128 R8, desc[UR4][R8.64] ;  /* 0x0000000408087981 */ /* 0x000f62000c2e1d00 */
[----:B------:R-:W-:-:S04]  /*01c0*/  SHF.R.S32.HI R3, RZ, 0x17, R3 ;  /* 0x00000017ff037819 */ /* 0x000fc80000011403 */
[----:B------:R-:W-:Y:S02]  /*01d0*/  SGXT R3, R3, 0x1 ;  /* 0x000000010303781a */ /* 0x000fe40000000200 */
[----:B--2---:R-:W-:-:S04]  /*01e0*/  SHF.R.U32.HI R7, RZ, 0x1d, R17 ;  /* 0x0000001dff077819 */ /* 0x004fc80000011611 */
[----:B------:R-:W-:-:S04]  /*01f0*/  LOP3.LUT R7, R7, 0x4, RZ, 0xc0, !PT ;  /* 0x0000000407077812 */ /* 0x000fc800078ec0ff */
[----:B------:R-:W-:Y:S02]  /*0200*/  IADD3 R18, P0, R16, R7, RZ ;  /* 0x0000000710127210 */ /* 0x000fe40007f1e0ff */
[----:B---3--:R-:W-:-:S03]  /*0210*/  LEA R19, P1, R14, UR6, 0x2 ;  /* 0x000000060e137c11 */ /* 0x008fc6000f8210ff */
[----:B------:R-:W-:Y:S01]  /*0220*/  IMAD.X R17, RZ, RZ, R17, P0 ;  /* 0x000000ffff117224 */ /* 0x000fe200000e0611 */
[C---:B------:R-:W-:Y:S02]  /*0230*/  LEA R22, P0, R12.reuse, UR6, 0x2 ;  /* 0x000000060c167c11 */ /* 0x040fe4000f8010ff */
[----:B------:R-:W-:Y:S02]  /*0240*/  SHF.R.U32.HI R25, RZ, 0x1b, R13 ;  /* 0x0000001bff197819 */ /* 0x000fe4000001160d */
[----:B----4-:R-:W-:Y:S02]  /*0250*/  SHF.R.U32.HI R16, RZ, 0x1d, R5 ;  /* 0x0000001dff107819 */ /* 0x010fe40000011605 */
[----:B------:R-:W-:Y:S02]  /*0260*/  LEA.HI.X R12, R12, UR7, R13, 0x2, P0 ;  /* 0x000000070c0c7c11 */ /* 0x000fe400080f140d */
[----:B------:R-:W-:Y:S02]  /*0270*/  SHF.R.U32.HI R20, RZ, 0x1b, R15 ;  /* 0x0000001bff147819 */ /* 0x000fe4000001160f */
[----:B------:R-:W-:-:S02]  /*0280*/  LOP3.LUT R13, R16, 0x4, RZ, 0xc0, !PT ;  /* 0x00000004100d7812 */ /* 0x000fc400078ec0ff */
[----:B------:R-:W-:Y:S02]  /*0290*/  LEA.HI.X R7, R14, UR7, R15, 0x2, P1 ;  /* 0x000000070e077c11 */ /* 0x000fe400088f140f */
[----:B------:R-:W-:Y:S02]  /*02a0*/  LOP3.LUT R14, R20, 0x10, RZ, 0xc0, !PT ;  /* 0x00000010140e7812 */ /* 0x000fe400078ec0ff */
[----:B------:R-:W-:Y:S02]  /*02b0*/  LOP3.LUT R25, R25, 0x10, RZ, 0xc0, !PT ;  /* 0x0000001019197812 */ /* 0x000fe400078ec0ff */
[----:B------:R-:W-:Y:S02]  /*02c0*/  IADD3 R20, P2, R4, R13, RZ ;  /* 0x0000000d04147210 */ /* 0x000fe40007f5e0ff */
[----:B------:R-:W-:Y:S02]  /*02d0*/  IADD3 R19, P1, R14, R19, RZ ;  /* 0x000000130e137210 */ /* 0x000fe40007f3e0ff */
[----:B------:R-:W-:-:S02]  /*02e0*/  IADD3 R25, P0, R25, R22, RZ ;  /* 0x0000001619197210 */ /* 0x000fc40007f1e0ff */
[----:B------:R-:W-:Y:S01]  /*02f0*/  IADD3.X R13, RZ, R5, RZ, P2, !PT ;  /* 0x00000005ff0d7210 */ /* 0x000fe200017fe4ff */
[----:B------:R-:W-:Y:S01]  /*0300*/  IMAD.X R7, RZ, RZ, R7, P1 ;  /* 0x000000ffff077224 */ /* 0x000fe200008e0607 */
[C---:B------:R-:W-:Y:S01]  /*0310*/  SHF.L.U64.HI R4, R18.reuse, 0x4, R17 ;  /* 0x0000000412047819 */ /* 0x040fe20000010211 */
[----:B------:R-:W-:Y:S01]  /*0320*/  IMAD.X R12, RZ, RZ, R12, P0 ;  /* 0x000000ffff0c7224 */ /* 0x000fe200000e060c */
[----:B------:R-:W-:Y:S02]  /*0330*/  LEA.HI R5, R3, R0, RZ, 0xc ;  /* 0x0000000003057211 */ /* 0x000fe400078f60ff */
[----:B------:R-:W-:Y:S02]  /*0340*/  SHF.L.U32 R18, R18, 0x4, RZ ;  /* 0x0000000412127819 */ /* 0x000fe400000006ff */
[----:B------:R-:W-:Y:S02]  /*0350*/  SHF.L.U64.HI R3, R20, 0x4, R13 ;  /* 0x0000000414037819 */ /* 0x000fe4000001020d */
[----:B------:R-:W-:-:S02]  /*0360*/  IADD3 R14, P1, R19, R18, RZ ;  /* 0x00000012130e7210 */ /* 0x000fc40007f3e0ff */
[----:B------:R-:W-:Y:S02]  /*0370*/  SHF.R.S32.HI R5, RZ, 0xc, R5 ;  /* 0x0000000cff057819 */ /* 0x000fe40000011405 */
[----:B------:R-:W-:Y:S02]  /*0380*/  SHF.L.U32 R20, R20, 0x4, RZ ;  /* 0x0000000414147819 */ /* 0x000fe400000006ff */
[----:B------:R-:W-:Y:S01]  /*0390*/  IADD3 R16, P0, R18, R25, RZ ;  /* 0x0000001912107210 */ /* 0x000fe20007f1e0ff */
[----:B------:R-:W-:Y:S01]  /*03a0*/  IMAD.SHL.U32 R5, R5, 0x10, RZ ;  /* 0x0000001005057824 */ /* 0x000fe200078e00ff */
[----:B------:R-:W-:Y:S02]  /*03b0*/  IADD3.X R15, R7, R4, RZ, P1, !PT ;  /* 0x00000004070f7210 */ /* 0x000fe40000ffe4ff */
[----:B-----5:R-:W-:Y:S01]  /*03c0*/  SHF.R.U32.HI R21, RZ, 0x1b, R9 ;  /* 0x0000001bff157819 */ /* 0x020fe20000011609 */
[----:B------:R-:W-:Y:S01]  /*03d0*/  IMAD.X R17, R4, 0x1, R12, P0 ;  /* 0x0000000104117824 */ /* 0x000fe200000e060c */
[----:B------:R-:W-:Y:S01]  /*03e0*/  IADD3 R24, P2, R20, R25, RZ ;  /* 0x0000001914187210 */ /* 0x000fe20007f5e0ff */
[----:B------:R-:W-:Y:S01]  /*03f0*/  IMAD.WIDE R14, R5, 0x4, R14 ;  /* 0x00000004050e7825 */ /* 0x000fe200078e020e */
[----:B------:R-:W-:-:S02]  /*0400*/  SHF.R.U32.HI R26, RZ, 0x1b, R11 ;  /* 0x0000001bff1a7819 */ /* 0x000fc4000001160b */
[----:B------:R-:W-:Y:S01]  /*0410*/  LEA R28, P0, R8, UR6, 0x2 ;  /* 0x00000006081c7c11 */ /* 0x000fe2000f8010ff */
[----:B------:R-:W-:Y:S01]  /*0420*/  IMAD.WIDE R16, R5, 0x4, R16 ;  /* 0x0000000405107825 */ /* 0x000fe200078e0210 */
[----:B------:R-:W-:Y:S01]  /*0430*/  LOP3.LUT R21, R21, 0x10, RZ, 0xc0, !PT ;  /* 0x0000001015157812 */ /* 0x000fe200078ec0ff */
[----:B------:R1:W2:Y:S01]  /*0440*/  LDG.E.EL R23, desc[UR4][R14.64] ;  /* 0x000000040e177981 */ /* 0x0002a2000c2e1900 */
[----:B------:R-:W-:Y:S02]  /*0450*/  IADD3.X R25, R3, R12, RZ, P2, !PT ;  /* 0x0000000c03197210 */ /* 0x000fe400017fe4ff */
[----:B------:R-:W3:Y:S01]  /*0460*/  LDC.64 R12, c[0x0][0x230] ;  /* 0x00008c00ff0c7b82 */ /* 0x000ee20000000a00 */
[----:B------:R-:W-:Y:S01]  /*0470*/  LEA R27, P2, R10, UR6, 0x2 ;  /* 0x000000060a1b7c11 */ /* 0x000fe2000f8410ff */
[----:B------:R4:W5:Y:S01]  /*0480*/  LDG.E.EL R22, desc[UR4][R16.64] ;  /* 0x0000000410167981 */ /* 0x000962000c2e1900 */
[----:B------:R-:W-:Y:S01]  /*0490*/  LOP3.LUT R26, R26, 0x10, RZ, 0xc0, !PT ;  /* 0x000000101a1a7812 */ /* 0x000fe200078ec0ff */
[----:B------:R-:W-:Y:S01]  /*04a0*/  IMAD.WIDE R24, R5, 0x4, R24 ;  /* 0x0000000405187825 */ /* 0x000fe200078e0218 */
[----:B------:R-:W-:-:S02]  /*04b0*/  LEA.HI.X R29, R8, UR7, R9, 0x2, P0 ;  /* 0x00000007081d7c11 */ /* 0x000fc400080f1409 */
[----:B------:R-:W-:Y:S01]  /*04c0*/  IADD3 R21, P1, R21, R28, RZ ;  /* 0x0000001c15157210 */ /* 0x000fe20007f3e0ff */
[----:B------:R-:W3:Y:S01]  /*04d0*/  LDC.64 R8, c[0x0][0x240] ;  /* 0x00009000ff087b82 */ /* 0x000ee20000000a00 */
[----:B------:R-:W-:Y:S01]  /*04e0*/  LEA.HI.X R11, R10, UR7, R11, 0x2, P2 ;  /* 0x000000070a0b7c11 */ /* 0x000fe200090f140b */
[----:B------:R-:W2:Y:S01]  /*04f0*/  LDG.E.EL R24, desc[UR4][R24.64] ;  /* 0x0000000418187981 */ /* 0x000ea2000c2e1900 */
[----:B-1----:R-:W-:Y:S01]  /*0500*/  IADD3 R15, P0, R26, R27, RZ ;  /* 0x0000001b1a0f7210 */ /* 0x002fe20007f1e0ff */
[----:B----4-:R-:W-:Y:S01]  /*0510*/  IMAD.X R17, RZ, RZ, R29, P1 ;  /* 0x000000ffff117224 */ /* 0x010fe200008e061d */
[----:B------:R-:W-:Y:S02]  /*0520*/  IADD3 R14, P1, R21, R18, RZ ;  /* 0x00000012150e7210 */ /* 0x000fe40007f3e0ff */
[----:B------:R-:W-:Y:S01]  /*0530*/  IADD3 R16, P4, R20, R21, RZ ;  /* 0x0000001514107210 */ /* 0x000fe20007f9e0ff */
[----:B------:R-:W1:Y:S01]  /*0540*/  LDC.64 R26, c[0x0][0x250] ;  /* 0x00009400ff1a7b82 */ /* 0x000e620000000a00 */
[----:B------:R-:W-:-:S02]  /*0550*/  IADD3 R10, P3, R20, R19, RZ ;  /* 0x00000013140a7210 */ /* 0x000fc40007f7e0ff */
[----:B------:R-:W-:Y:S02]  /*0560*/  IADD3 R18, P2, R15, R18, RZ ;  /* 0x000000120f127210 */ /* 0x000fe40007f5e0ff */
[----:B------:R-:W-:Y:S02]  /*0570*/  IADD3.X R21, RZ, R11, RZ, P0, !PT ;  /* 0x0000000bff157210 */ /* 0x000fe400007fe4ff */
[----:B------:R-:W-:Y:S01]  /*0580*/  IADD3 R20, P5, R20, R15, RZ ;  /* 0x0000000f14147210 */ /* 0x000fe20007fbe0ff */
[C---:B------:R-:W-:Y:S01]  /*0590*/  IMAD.X R11, R3.reuse, 0x1, R7, P3 ;  /* 0x00000001030b7824 */ /* 0x040fe200018e0607 */
[----:B------:R-:W-:Y:S01]  /*05a0*/  IADD3.X R15, R17, R4, RZ, P1, !PT ;  /* 0x00000004110f7210 */ /* 0x000fe20000ffe4ff */
[C---:B------:R-:W-:Y:S01]  /*05b0*/  IMAD.X R17, R3.reuse, 0x1, R17, P4 ;  /* 0x0000000103117824 */ /* 0x040fe200020e0611 */
[----:B------:R-:W-:Y:S01]  /*05c0*/  IADD3.X R19, R21, R4, RZ, P2, !PT ;  /* 0x0000000415137210 */ /* 0x000fe200017fe4ff */
[----:B------:R-:W-:Y:S01]  /*05d0*/  IMAD.X R21, R3, 0x1, R21, P5 ;  /* 0x0000000103157824 */ /* 0x000fe200028e0615 */
[----:B---3--:R-:W5:Y:S01]  /*05e0*/  LDG.E R13, desc[UR4][R12.64] ;  /* 0x000000040c0d7981 */ /* 0x008f62000c1e1900 */
[----:B------:R-:W-:-:S04]  /*05f0*/  IMAD.WIDE R14, R5, 0x4, R14 ;  /* 0x00000004050e7825 */ /* 0x000fc800078e020e */
[C---:B------:R-:W-:Y:S02]  /*0600*/  IMAD.WIDE R16, R5.reuse, 0x4, R16 ;  /* 0x0000000405107825 */ /* 0x040fe400078e0210 */
[----:B------:R-:W3:Y:S02]  /*0610*/  LDG.E.EL R14, desc[UR4][R14.64] ;  /* 0x000000040e0e7981 */ /* 0x000ee4000c2e1900 */
[C---:B------:R-:W-:Y:S02]  /*0620*/  IMAD.WIDE R10, R5.reuse, 0x4, R10 ;  /* 0x00000004050a7825 */ /* 0x040fe400078e020a */
[----:B------:R-:W4:Y:S02]  /*0630*/  LDG.E.EL R16, desc[UR4][R16.64] ;  /* 0x0000000410107981 */ /* 0x000f24000c2e1900 */
[C---:B------:R-:W-:Y:S02]  /*0640*/  IMAD.WIDE R18, R5.reuse, 0x4, R18 ;  /* 0x0000000405127825 */ /* 0x040fe400078e0212 */
[----:B------:R-:W4:Y:S02]  /*0650*/  LDG.E.EL R10, desc[UR4][R10.64] ;  /* 0x000000040a0a7981 */ /* 0x000f24000c2e1900 */
[----:B------:R-:W-:-:S02]  /*0660*/  IMAD.WIDE R20, R5, 0x4, R20 ;  /* 0x0000000405147825 */ /* 0x000fc400078e0214 */
[----:B------:R-:W4:Y:S02]  /*0670*/  LDG.E.EL R18, desc[UR4][R18.64] ;  /* 0x0000000412127981 */ /* 0x000f24000c2e1900 */
[----:B0-----:R-:W-:Y:S02]  /*0680*/  IMAD.WIDE R8, R6, 0x4, R8 ;  /* 0x0000000406087825 */ /* 0x001fe400078e0208 */
[----:B------:R-:W4:Y:S02]  /*0690*/  LDG.E.EL R20, desc[UR4][R20.64] ;  /* 0x0000000414147981 */ /* 0x000f24000c2e1900 */
[----:B-1----:R-:W-:Y:S02]  /*06a0*/  IMAD.WIDE R2, R2, 0x4, R26 ;  /* 0x0000000402027825 */ /* 0x002fe400078e021a */
[----:B------:R-:W4:Y:S04]  /*06b0*/  LDG.E.EL.64 R8, desc[UR4][R8.64] ;  /* 0x0000000408087981 */ /* 0x000f28000c2e1b00 */
[----:B------:R-:W4:Y:S01]  /*06c0*/  LDG.E.EL R2, desc[UR4][R2.64] ;  /* 0x0000000402027981 */ /* 0x000f22000c2e1900 */
[C---:B-----5:R-:W-:Y:S01]  /*06d0*/  FADD R5, R13.reuse, R22 ;  /* 0x000000160d057221 */ /* 0x060fe20000000000 */
[C---:B--2---:R-:W-:Y:S01]  /*06e0*/  FADD R7, R13.reuse, R24 ;  /* 0x000000180d077221 */ /* 0x044fe20000000000 */
[C---:B------:R-:W-:Y:S01]  /*06f0*/  FADD R4, R13.reuse, R23 ;  /* 0x000000170d047221 */ /* 0x040fe20000000000 */
[C---:B---3--:R-:W-:Y:S01]  /*0700*/  FADD R14, R13.reuse, R14 ;  /* 0x0000000e0d0e7221 */ /* 0x048fe20000000000 */
[C---:B----4-:R-:W-:Y:S01]  /*0710*/  FADD R16, R13.reuse, R16 ;  /* 0x000000100d107221 */ /* 0x050fe20000000000 */
[C---:B------:R-:W-:Y:S01]  /*0720*/  FADD R10, R13.reuse, R10 ;  /* 0x0000000a0d0a7221 */ /* 0x040fe20000000000 */
[----:B------:R-:W-:Y:S01]  /*0730*/  FADD R11, R13, R18 ;  /* 0x000000120d0b7221 */ /* 0x000fe20000000000 */
[----:B------:R-:W-:Y:S01]  /*0740*/  FADD R14, -R5, R14 ;  /* 0x0000000e050e7221 */ /* 0x000fe20000000100 */
[----:B------:R-:W-:Y:S01]  /*0750*/  FADD R13, R13, R20 ;  /* 0x000000140d0d7221 */ /* 0x000fe20000000000 */
[----:B------:R-:W-:Y:S01]  /*0760*/  FADD R16, -R7, R16 ;  /* 0x0000001007107221 */ /* 0x000fe20000000100 */
[----:B------:R-:W-:-:S02]  /*0770*/  FADD R11, -R4, R11 ;  /* 0x0000000b040b7221 */ /* 0x000fc40000000100 */
[----:B------:R-:W-:Y:S01]  /*0780*/  FADD R13, -R10, R13 ;  /* 0x0000000d0a0d7221 */ /* 0x000fe20000000100 */
[C---:B------:R-:W-:Y:S01]  /*0790*/  FFMA R5, R8.reuse, R14, R5 ;  /* 0x0000000e08057223 */ /* 0x040fe20000000005 */
[----:B------:R-:W-:Y:S01]  /*07a0*/  FFMA R16, R8, R16, R7 ;  /* 0x0000001008107223 */ /* 0x000fe20000000007 */
[C---:B------:R-:W-:Y:S01]  /*07b0*/  FFMA R11, R9.reuse, R11, R4 ;  /* 0x0000000b090b7223 */ /* 0x040fe20000000004 */
[----:B------:R-:W-:Y:S02]  /*07c0*/  FFMA R10, R9, R13, R10 ;  /* 0x0000000d090a7223 */ /* 0x000fe4000000000a */
[----:B------:R-:W-:Y:S02]  /*07d0*/  FADD R16, -R5, R16 ;  /* 0x0000001005107221 */ /* 0x000fe40000000100 */
[----:B------:R-:W-:Y:S02]  /*07e0*/  FADD R10, -R11, R10 ;  /* 0x0000000a0b0a7221 */ /* 0x000fe40000000100 */
[----:B------:R-:W-:-:S02]  /*07f0*/  FFMA R16, R2, R16, R5 ;  /* 0x0000001002107223 */ /* 0x000fc40000000005 */
[----:B------:R-:W-:Y:S02]  /*0800*/  FFMA R10, R2, R10, R11 ;  /* 0x0000000a020a7223 */ /* 0x000fe4000000000b */
[----:B------:R-:W-:Y:S02]  /*0810*/  FADD R16, RZ, -R16 ;  /* 0x80000010ff107221 */ /* 0x000fe40000000000 */
[----:B------:R-:W-:Y:S02]  /*0820*/  FADD R10, RZ, -R10 ;  /* 0x8000000aff0a7221 */ /* 0x000fe40000000000 */
[----:B------:R-:W-:Y:S02]  /*0830*/  FMUL R16, R16, 1.4426950216293334961 ;  /* 0x3fb8aa3b10107820 */ /* 0x000fe40000400000 */
[----:B------:R-:W-:-:S03]  /*0840*/  FMUL R10, R10, 1.4426950216293334961 ;  /* 0x3fb8aa3b0a0a7820 */ /* 0x000fc60000400000 */
[----:B------:R-:W-:Y:S02]  /*0850*/  FSETP.GEU.AND P0, PT, R16, -126, PT ;  /* 0xc2fc00001000780b */ /* 0x000fe40003f0e000 */
[----:B------:R-:W-:-:S11]  /*0860*/  FSETP.GEU.AND P1, PT, R10, -126, PT ;  /* 0xc2fc00000a00780b */ /* 0x000fd60003f2e000 */
[----:B------:R-:W-:Y:S02]  /*0870*/  @!P0 FMUL R16, R16, 0.5 ;  /* 0x3f00000010108820 */ /* 0x000fe40000400000 */
[----:B------:R-:W-:Y:S02]  /*0880*/  @!P1 FMUL R10, R10, 0.5 ;  /* 0x3f0000000a0a9820 */ /* 0x000fe40000400000 */
[----:B------:R-:W0:Y:S08]  /*0890*/  MUFU.EX2 R2, R16 ;  /* 0x0000001000027308 */ /* 0x000e300000000800 */
[----:B------:R-:W1:Y:S01]  /*08a0*/  MUFU.EX2 R3, R10 ;  /* 0x0000000a00037308 */ /* 0x000e620000000800 */
[----:B0-----:R-:W-:-:S04]  /*08b0*/  @!P0 FMUL R2, R2, R2 ;  /* 0x0000000202028220 */ /* 0x001fc80000400000 */
[----:B------:R-:W-:Y:S01]  /*08c0*/  FADD R4, R2, 1 ;  /* 0x3f80000002047421 */ /* 0x000fe20000000000 */
[----:B-1----:R-:W-:-:S04]  /*08d0*/  @!P1 FMUL R3, R3, R3 ;  /* 0x0000000303039220 */ /* 0x002fc80000400000 */
[----:B------:R-:W-:Y:S01]  /*08e0*/  FADD R5, R3, 1 ;  /* 0x3f80000003057421 */ /* 0x000fe20000000000 */
[----:B------:R-:W-:Y:S01]  /*08f0*/  FSETP.GT.AND P0, PT, R4, 8.50705917302346158658e+37, PT ;  /* 0x7e8000000400780b */ /* 0x000fe20003f04000 */
[----:B------:R-:W0:Y:S03]  /*0900*/  LDC.64 R2, c[0x0][0x210] ;  /* 0x00008400ff027b82 */ /* 0x000e260000000a00 */
[----:B------:R-:W-:Y:S01]  /*0910*/  FSETP.GT.AND P1, PT, R5, 8.50705917302346158658e+37, PT ;  /* 0x7e8000000500780b */ /* 0x000fe20003f24000 */
[----:B------:R-:W-:-:S08]  /*0920*/  HFMA2.MMA R8, -RZ, RZ, 1.625, 0 ;  /* 0x3e800000ff087435 */ /* 0x000fd000000001ff */
[----:B------:R-:W-:-:S04]  /*0930*/  @P0 FMUL R4, R4, 0.25 ;  /* 0x3e80000004040820 */ /* 0x000fc80000400000 */
[----:B------:R-:W-:Y:S02]  /*0940*/  @P1 FMUL R5, R5, 0.25 ;  /* 0x3e80000005051820 */ /* 0x000fe40000400000 */
[----:B------:R-:W1:Y:S08]  /*0950*/  MUFU.RCP R4, R4 ;  /* 0x0000000400047308 */ /* 0x000e700000001000 */
[----:B------:R-:W2:Y:S01]  /*0960*/  MUFU.RCP R5, R5 ;  /* 0x0000000500057308 */ /* 0x000ea20000001000 */
[----:B------:R-:W-:-:S02]  /*0970*/  FSEL R7, R8, 1, P0 ;  /* 0x3f80000008077808 */ /* 0x000fc40000000000 */
[----:B------:R-:W-:Y:S01]  /*0980*/  FSEL R8, R8, 1, P1 ;  /* 0x3f80000008087808 */ /* 0x000fe20000800000 */
[----:B0-----:R-:W-:-:S04]  /*0990*/  IMAD.WIDE R2, R0, 0x4, R2 ;  /* 0x0000000400027825 */ /* 0x001fc800078e0202 */
[----:B-1----:R-:W-:Y:S01]  /*09a0*/  FMUL R6, R4, R7 ;  /* 0x0000000704067220 */ /* 0x002fe20000400000 */
[----:B--2---:R-:W-:-:S05]  /*09b0*/  FMUL R7, R5, R8 ;  /* 0x0000000805077220 */ /* 0x004fca0000400000 */
[----:B------:R-:W-:Y:S01]  /*09c0*/  STG.E.64 desc[UR4][R2.64], R6 ;  /* 0x0000000602007986 */ /* 0x000fe2000c101b04 */
[----:B------:R-:W-:Y:S05]  /*09d0*/  EXIT ;  /* 0x000000000000794d */ /* 0x000fea0003800000 */
.L_x_0:
[----:B------:R-:W-:-:S00]  /*09e0*/  BRA `(.L_x_0) ;  /* 0xfffffffc00fc7947 */ /* 0x000fc0000383ffff */
[----:B------:R-:W-:-:S00]  /*09f0*/  NOP ;  /* 0x0000000000007918 */ /* 0x000fc00000000000 */
        /* <DEDUP_REMOVED lines=8> */
.L_x_1:


//--------------------- .nv.constant0.triton_poi_fused__unsafe_index_add_convolution_mul_sigmoid_sub_59 --------------------------
	.section	.nv.constant0.triton_poi_fused__unsafe_index_add_convolution_mul_sigmoid_sub_59,"a",@progbits
	.sectionflags	@""
	.align	4
.nv.constant0.triton_poi_fused__unsafe_index_add_convolution_mul_sigmoid_sub_59:
	.zero		604
